//
// Generated by NVIDIA NVVM Compiler
//
// Compiler Build ID: CL-36424714
// Cuda compilation tools, release 13.0, V13.0.88
// Based on NVVM 20.0.0
//

.version 9.0
.target sm_100
.address_size 64

	// .globl	_Z19onlineSoftmaxKernelPKfPfi
// _ZZ19onlineSoftmaxKernelPKfPfiE5s_max has been demoted
// _ZZ19onlineSoftmaxKernelPKfPfiE5s_sum has been demoted

.visible .entry _Z19onlineSoftmaxKernelPKfPfi(
	.param .u64 .ptr .align 1 _Z19onlineSoftmaxKernelPKfPfi_param_0,
	.param .u64 .ptr .align 1 _Z19onlineSoftmaxKernelPKfPfi_param_1,
	.param .u32 _Z19onlineSoftmaxKernelPKfPfi_param_2
)
{
	.reg .pred 	%p<16>;
	.reg .b32 	%r<57>;
	.reg .b32 	%f<194>;
	.reg .b64 	%rd<10>;
	// demoted variable
	.shared .align 4 .f32 _ZZ19onlineSoftmaxKernelPKfPfiE5s_max;
	// demoted variable
	.shared .align 4 .f32 _ZZ19onlineSoftmaxKernelPKfPfiE5s_sum;
	ld.param.u64 	%rd4, [_Z19onlineSoftmaxKernelPKfPfi_param_0];
	ld.param.u64 	%rd3, [_Z19onlineSoftmaxKernelPKfPfi_param_1];
	ld.param.u32 	%r8, [_Z19onlineSoftmaxKernelPKfPfi_param_2];
	cvta.to.global.u64 	%rd1, %rd4;
	mov.u32 	%r56, %tid.x;
	setp.ge.s32 	%p1, %r56, %r8;
	mov.f32 	%f193, 0f00000000;
	mov.f32 	%f192, 0fFF7FFFFF;
	@%p1 bra 	$L__BB0_3;
	mov.f32 	%f191, 0fFF7FFFFF;
	mov.f32 	%f193, 0f00000000;
	mov.u32 	%r2, %ntid.x;
	mov.u32 	%r55, %r56;
$L__BB0_2:
	mul.wide.s32 	%rd5, %r55, 4;
	add.s64 	%rd6, %rd1, %rd5;
	ld.global.f32 	%f15, [%rd6];
	max.f32 	%f192, %f191, %f15;
	sub.f32 	%f16, %f191, %f192;
	fma.rn.f32 	%f17, %f16, 0f3BBB989D, 0f3F000000;
	cvt.sat.f32.f32 	%f18, %f17;
	mov.f32 	%f19, 0f4B400001;
	mov.f32 	%f20, 0f437C0000;
	fma.rm.f32 	%f21, %f18, %f20, %f19;
	add.f32 	%f22, %f21, 0fCB40007F;
	neg.f32 	%f23, %f22;
	fma.rn.f32 	%f24, %f16, 0f3FB8AA3B, %f23;
	fma.rn.f32 	%f25, %f16, 0f32A57060, %f24;
	mov.b32 	%r9, %f21;
	shl.b32 	%r10, %r9, 23;
	mov.b32 	%f26, %r10;
	ex2.approx.ftz.f32 	%f27, %f25;
	mul.f32 	%f28, %f27, %f26;
	mul.f32 	%f29, %f193, %f28;
	sub.f32 	%f30, %f15, %f192;
	fma.rn.f32 	%f31, %f30, 0f3BBB989D, 0f3F000000;
	cvt.sat.f32.f32 	%f32, %f31;
	fma.rm.f32 	%f33, %f32, %f20, %f19;
	add.f32 	%f34, %f33, 0fCB40007F;
	neg.f32 	%f35, %f34;
	fma.rn.f32 	%f36, %f30, 0f3FB8AA3B, %f35;
	fma.rn.f32 	%f37, %f30, 0f32A57060, %f36;
	mov.b32 	%r11, %f33;
	shl.b32 	%r12, %r11, 23;
	mov.b32 	%f38, %r12;
	ex2.approx.ftz.f32 	%f39, %f37;
	fma.rn.f32 	%f193, %f39, %f38, %f29;
	add.s32 	%r55, %r55, %r2;
	setp.lt.s32 	%p2, %r55, %r8;
	mov.f32 	%f191, %f192;
	@%p2 bra 	$L__BB0_2;
$L__BB0_3:
	mov.b32 	%r13, %f192;
	shfl.sync.down.b32	%r14|%p3, %r13, 16, 31, -1;
	mov.b32 	%f40, %r14;
	mov.b32 	%r15, %f193;
	shfl.sync.down.b32	%r16|%p4, %r15, 16, 31, -1;
	mov.b32 	%f41, %r16;
	max.f32 	%f42, %f192, %f40;
	sub.f32 	%f43, %f192, %f42;
	fma.rn.f32 	%f44, %f43, 0f3BBB989D, 0f3F000000;
	cvt.sat.f32.f32 	%f45, %f44;
	mov.f32 	%f46, 0f4B400001;
	mov.f32 	%f47, 0f437C0000;
	fma.rm.f32 	%f48, %f45, %f47, %f46;
	add.f32 	%f49, %f48, 0fCB40007F;
	neg.f32 	%f50, %f49;
	fma.rn.f32 	%f51, %f43, 0f3FB8AA3B, %f50;
	fma.rn.f32 	%f52, %f43, 0f32A57060, %f51;
	mov.b32 	%r17, %f48;
	shl.b32 	%r18, %r17, 23;
	mov.b32 	%f53, %r18;
	ex2.approx.ftz.f32 	%f54, %f52;
	mul.f32 	%f55, %f54, %f53;
	sub.f32 	%f56, %f40, %f42;
	fma.rn.f32 	%f57, %f56, 0f3BBB989D, 0f3F000000;
	cvt.sat.f32.f32 	%f58, %f57;
	fma.rm.f32 	%f59, %f58, %f47, %f46;
	add.f32 	%f60, %f59, 0fCB40007F;
	neg.f32 	%f61, %f60;
	fma.rn.f32 	%f62, %f56, 0f3FB8AA3B, %f61;
	fma.rn.f32 	%f63, %f56, 0f32A57060, %f62;
	mov.b32 	%r19, %f59;
	shl.b32 	%r20, %r19, 23;
	mov.b32 	%f64, %r20;
	ex2.approx.ftz.f32 	%f65, %f63;
	mul.f32 	%f66, %f65, %f64;
	mul.f32 	%f67, %f66, %f41;
	fma.rn.f32 	%f68, %f193, %f55, %f67;
	mov.b32 	%r21, %f42;
	shfl.sync.down.b32	%r22|%p5, %r21, 8, 31, -1;
	mov.b32 	%f69, %r22;
	mov.b32 	%r23, %f68;
	shfl.sync.down.b32	%r24|%p6, %r23, 8, 31, -1;
	mov.b32 	%f70, %r24;
	max.f32 	%f71, %f42, %f69;
	sub.f32 	%f72, %f42, %f71;
	fma.rn.f32 	%f73, %f72, 0f3BBB989D, 0f3F000000;
	cvt.sat.f32.f32 	%f74, %f73;
	fma.rm.f32 	%f75, %f74, %f47, %f46;
	add.f32 	%f76, %f75, 0fCB40007F;
	neg.f32 	%f77, %f76;
	fma.rn.f32 	%f78, %f72, 0f3FB8AA3B, %f77;
	fma.rn.f32 	%f79, %f72, 0f32A57060, %f78;
	mov.b32 	%r25, %f75;
	shl.b32 	%r26, %r25, 23;
	mov.b32 	%f80, %r26;
	ex2.approx.ftz.f32 	%f81, %f79;
	mul.f32 	%f82, %f81, %f80;
	sub.f32 	%f83, %f69, %f71;
	fma.rn.f32 	%f84, %f83, 0f3BBB989D, 0f3F000000;
	cvt.sat.f32.f32 	%f85, %f84;
	fma.rm.f32 	%f86, %f85, %f47, %f46;
	add.f32 	%f87, %f86, 0fCB40007F;
	neg.f32 	%f88, %f87;
	fma.rn.f32 	%f89, %f83, 0f3FB8AA3B, %f88;
	fma.rn.f32 	%f90, %f83, 0f32A57060, %f89;
	mov.b32 	%r27, %f86;
	shl.b32 	%r28, %r27, 23;
	mov.b32 	%f91, %r28;
	ex2.approx.ftz.f32 	%f92, %f90;
	mul.f32 	%f93, %f92, %f91;
	mul.f32 	%f94, %f93, %f70;
	fma.rn.f32 	%f95, %f68, %f82, %f94;
	mov.b32 	%r29, %f71;
	shfl.sync.down.b32	%r30|%p7, %r29, 4, 31, -1;
	mov.b32 	%f96, %r30;
	mov.b32 	%r31, %f95;
	shfl.sync.down.b32	%r32|%p8, %r31, 4, 31, -1;
	mov.b32 	%f97, %r32;
	max.f32 	%f98, %f71, %f96;
	sub.f32 	%f99, %f71, %f98;
	fma.rn.f32 	%f100, %f99, 0f3BBB989D, 0f3F000000;
	cvt.sat.f32.f32 	%f101, %f100;
	fma.rm.f32 	%f102, %f101, %f47, %f46;
	add.f32 	%f103, %f102, 0fCB40007F;
	neg.f32 	%f104, %f103;
	fma.rn.f32 	%f105, %f99, 0f3FB8AA3B, %f104;
	fma.rn.f32 	%f106, %f99, 0f32A57060, %f105;
	mov.b32 	%r33, %f102;
	shl.b32 	%r34, %r33, 23;
	mov.b32 	%f107, %r34;
	ex2.approx.ftz.f32 	%f108, %f106;
	mul.f32 	%f109, %f108, %f107;
	sub.f32 	%f110, %f96, %f98;
	fma.rn.f32 	%f111, %f110, 0f3BBB989D, 0f3F000000;
	cvt.sat.f32.f32 	%f112, %f111;
	fma.rm.f32 	%f113, %f112, %f47, %f46;
	add.f32 	%f114, %f113, 0fCB40007F;
	neg.f32 	%f115, %f114;
	fma.rn.f32 	%f116, %f110, 0f3FB8AA3B, %f115;
	fma.rn.f32 	%f117, %f110, 0f32A57060, %f116;
	mov.b32 	%r35, %f113;
	shl.b32 	%r36, %r35, 23;
	mov.b32 	%f118, %r36;
	ex2.approx.ftz.f32 	%f119, %f117;
	mul.f32 	%f120, %f119, %f118;
	mul.f32 	%f121, %f120, %f97;
	fma.rn.f32 	%f122, %f95, %f109, %f121;
	mov.b32 	%r37, %f98;
	shfl.sync.down.b32	%r38|%p9, %r37, 2, 31, -1;
	mov.b32 	%f123, %r38;
	mov.b32 	%r39, %f122;
	shfl.sync.down.b32	%r40|%p10, %r39, 2, 31, -1;
	mov.b32 	%f124, %r40;
	max.f32 	%f125, %f98, %f123;
	sub.f32 	%f126, %f98, %f125;
	fma.rn.f32 	%f127, %f126, 0f3BBB989D, 0f3F000000;
	cvt.sat.f32.f32 	%f128, %f127;
	fma.rm.f32 	%f129, %f128, %f47, %f46;
	add.f32 	%f130, %f129, 0fCB40007F;
	neg.f32 	%f131, %f130;
	fma.rn.f32 	%f132, %f126, 0f3FB8AA3B, %f131;
	fma.rn.f32 	%f133, %f126, 0f32A57060, %f132;
	mov.b32 	%r41, %f129;
	shl.b32 	%r42, %r41, 23;
	mov.b32 	%f134, %r42;
	ex2.approx.ftz.f32 	%f135, %f133;
	mul.f32 	%f136, %f135, %f134;
	sub.f32 	%f137, %f123, %f125;
	fma.rn.f32 	%f138, %f137, 0f3BBB989D, 0f3F000000;
	cvt.sat.f32.f32 	%f139, %f138;
	fma.rm.f32 	%f140, %f139, %f47, %f46;
	add.f32 	%f141, %f140, 0fCB40007F;
	neg.f32 	%f142, %f141;
	fma.rn.f32 	%f143, %f137, 0f3FB8AA3B, %f142;
	fma.rn.f32 	%f144, %f137, 0f32A57060, %f143;
	mov.b32 	%r43, %f140;
	shl.b32 	%r44, %r43, 23;
	mov.b32 	%f145, %r44;
	ex2.approx.ftz.f32 	%f146, %f144;
	mul.f32 	%f147, %f146, %f145;
	mul.f32 	%f148, %f147, %f124;
	fma.rn.f32 	%f149, %f122, %f136, %f148;
	mov.b32 	%r45, %f125;
	shfl.sync.down.b32	%r46|%p11, %r45, 1, 31, -1;
	mov.b32 	%f150, %r46;
	mov.b32 	%r47, %f149;
	shfl.sync.down.b32	%r48|%p12, %r47, 1, 31, -1;
	mov.b32 	%f151, %r48;
	max.f32 	%f7, %f125, %f150;
	sub.f32 	%f152, %f125, %f7;
	fma.rn.f32 	%f153, %f152, 0f3BBB989D, 0f3F000000;
	cvt.sat.f32.f32 	%f154, %f153;
	fma.rm.f32 	%f155, %f154, %f47, %f46;
	add.f32 	%f156, %f155, 0fCB40007F;
	neg.f32 	%f157, %f156;
	fma.rn.f32 	%f158, %f152, 0f3FB8AA3B, %f157;
	fma.rn.f32 	%f159, %f152, 0f32A57060, %f158;
	mov.b32 	%r49, %f155;
	shl.b32 	%r50, %r49, 23;
	mov.b32 	%f160, %r50;
	ex2.approx.ftz.f32 	%f161, %f159;
	mul.f32 	%f162, %f161, %f160;
	sub.f32 	%f163, %f150, %f7;
	fma.rn.f32 	%f164, %f163, 0f3BBB989D, 0f3F000000;
	cvt.sat.f32.f32 	%f165, %f164;
	fma.rm.f32 	%f166, %f165, %f47, %f46;
	add.f32 	%f167, %f166, 0fCB40007F;
	neg.f32 	%f168, %f167;
	fma.rn.f32 	%f169, %f163, 0f3FB8AA3B, %f168;
	fma.rn.f32 	%f170, %f163, 0f32A57060, %f169;
	mov.b32 	%r51, %f166;
	shl.b32 	%r52, %r51, 23;
	mov.b32 	%f171, %r52;
	ex2.approx.ftz.f32 	%f172, %f170;
	mul.f32 	%f173, %f172, %f171;
	mul.f32 	%f174, %f173, %f151;
	fma.rn.f32 	%f8, %f149, %f162, %f174;
	setp.ne.s32 	%p13, %r56, 0;
	@%p13 bra 	$L__BB0_5;
	st.shared.f32 	[_ZZ19onlineSoftmaxKernelPKfPfiE5s_max], %f7;
	st.shared.f32 	[_ZZ19onlineSoftmaxKernelPKfPfiE5s_sum], %f8;
$L__BB0_5:
	setp.ge.s32 	%p14, %r56, %r8;
	bar.sync 	0;
	@%p14 bra 	$L__BB0_8;
	ld.shared.f32 	%f9, [_ZZ19onlineSoftmaxKernelPKfPfiE5s_max];
	ld.shared.f32 	%f10, [_ZZ19onlineSoftmaxKernelPKfPfiE5s_sum];
	mov.u32 	%r5, %ntid.x;
	cvta.to.global.u64 	%rd2, %rd3;
$L__BB0_7:
	mul.wide.s32 	%rd7, %r56, 4;
	add.s64 	%rd8, %rd1, %rd7;
	ld.global.f32 	%f175, [%rd8];
	sub.f32 	%f176, %f175, %f9;
	fma.rn.f32 	%f177, %f176, 0f3BBB989D, 0f3F000000;
	cvt.sat.f32.f32 	%f178, %f177;
	mov.f32 	%f179, 0f4B400001;
	mov.f32 	%f180, 0f437C0000;
	fma.rm.f32 	%f181, %f178, %f180, %f179;
	add.f32 	%f182, %f181, 0fCB40007F;
	neg.f32 	%f183, %f182;
	fma.rn.f32 	%f184, %f176, 0f3FB8AA3B, %f183;
	fma.rn.f32 	%f185, %f176, 0f32A57060, %f184;
	mov.b32 	%r53, %f181;
	shl.b32 	%r54, %r53, 23;
	mov.b32 	%f186, %r54;
	ex2.approx.ftz.f32 	%f187, %f185;
	mul.f32 	%f188, %f187, %f186;
	div.rn.f32 	%f189, %f188, %f10;
	add.s64 	%rd9, %rd2, %rd7;
	st.global.f32 	[%rd9], %f189;
	add.s32 	%r56, %r56, %r5;
	setp.lt.s32 	%p15, %r56, %r8;
	@%p15 bra 	$L__BB0_7;
$L__BB0_8:
	ret;

}


// ===== COMPILED SASS (sm_100) =====

	.target	sm_100

	.elftype	@"ET_EXEC"


//--------------------- .note.nv.tkinfo           --------------------------
	.section	.note.nv.tkinfo,"",@"SHT_NOTE"
	.sectionflags	@"SHF_NOTE_NV_TKINFO"
	.tkinfo
        /*0018*/ 	.word	0x00000002
        /*0030*/ 	.string	""
        /*0030*/ 	.string	"ptxas"
        /*0030*/ 	.string	"Cuda compilation tools, release 13.0, V13.0.88"
        /*0030*/ 	.string	"Build cuda_13.0.r13.0/compiler.36424714_0"
        /*0030*/ 	.string	"-arch sm_100 -m 64 "



//--------------------- .note.nv.cuinfo           --------------------------
	.section	.note.nv.cuinfo,"",@"SHT_NOTE"
	.sectionflags	@"SHF_NOTE_NV_CUINFO"
        /*0018*/ 	.short	0x0002
        /*001a*/ 	.short	0x0064
        /*001c*/ 	.short	0x0082
	.zero		2


//--------------------- .nv.info                  --------------------------
	.section	.nv.info,"",@"SHT_CUDA_INFO"
	.align	4


	//----- nvinfo : EIATTR_REGCOUNT
	.align		4
        /*0000*/ 	.byte	0x04, 0x2f
        /*0002*/ 	.short	(.L_1 - .L_0)
	.align		4
.L_0:
        /*0004*/ 	.word	index@(_Z19onlineSoftmaxKernelPKfPfi)
        /*0008*/ 	.word	0x00000015


	//----- nvinfo : EIATTR_FRAME_SIZE
	.align		4
.L_1:
        /*000c*/ 	.byte	0x04, 0x11
        /*000e*/ 	.short	(.L_3 - .L_2)
	.align		4
.L_2:
        /*0010*/ 	.word	index@($__internal_0_$__cuda_sm3x_div_rn_noftz_f32_slowpath)
        /*0014*/ 	.word	0x00000000


	//----- nvinfo : EIATTR_FRAME_SIZE
	.align		4
.L_3:
        /*0018*/ 	.byte	0x04, 0x11
        /*001a*/ 	.short	(.L_5 - .L_4)
	.align		4
.L_4:
        /*001c*/ 	.word	index@(_Z19onlineSoftmaxKernelPKfPfi)
        /*0020*/ 	.word	0x00000000


	//----- nvinfo : EIATTR_MIN_STACK_SIZE
	.align		4
.L_5:
        /*0024*/ 	.byte	0x04, 0x12
        /*0026*/ 	.short	(.L_7 - .L_6)
	.align		4
.L_6:
        /*0028*/ 	.word	index@(_Z19onlineSoftmaxKernelPKfPfi)
        /*002c*/ 	.word	0x00000000
.L_7:


//--------------------- .nv.compat                --------------------------
	.section	.nv.compat,"",@"SHT_CUDA_COMPAT_INFO"
	.align	4
        /*0000*/ 	.byte	0x02, 0x09, 0x00, 0x00, 0x02, 0x02, 0x01, 0x00, 0x02, 0x05, 0x05, 0x00, 0x03, 0x07, 0x01, 0x01
        /*0010*/ 	.byte	0x02, 0x03, 0x00, 0x00, 0x02, 0x06, 0x01, 0x00, 0x04, 0x0b, 0x08, 0x00, 0x01, 0x00, 0x00, 0x00
        /*0020*/ 	.byte	0x00, 0x00, 0x00, 0x00


//--------------------- .nv.info._Z19onlineSoftmaxKernelPKfPfi --------------------------
	.section	.nv.info._Z19onlineSoftmaxKernelPKfPfi,"",@"SHT_CUDA_INFO"
	.sectionflags	@""
	.align	4


	//----- nvinfo : EIATTR_CUDA_API_VERSION
	.align		4
        /*0000*/ 	.byte	0x04, 0x37
        /*0002*/ 	.short	(.L_9 - .L_8)
.L_8:
        /*0004*/ 	.word	0x00000082


	//----- nvinfo : EIATTR_KPARAM_INFO
	.align		4
.L_9:
        /*0008*/ 	.byte	0x04, 0x17
        /*000a*/ 	.short	(.L_11 - .L_10)
.L_10:
        /*000c*/ 	.word	0x00000000
        /*0010*/ 	.short	0x0002
        /*0012*/ 	.short	0x0010
        /*0014*/ 	.byte	0x00, 0xf0, 0x11, 0x00


	//----- nvinfo : EIATTR_KPARAM_INFO
	.align		4
.L_11:
        /*0018*/ 	.byte	0x04, 0x17
        /*001a*/ 	.short	(.L_13 - .L_12)
.L_12:
        /*001c*/ 	.word	0x00000000
        /*0020*/ 	.short	0x0001
        /*0022*/ 	.short	0x0008
        /*0024*/ 	.byte	0x00, 0xf5, 0x21, 0x00


	//----- nvinfo : EIATTR_KPARAM_INFO
	.align		4
.L_13:
        /*0028*/ 	.byte	0x04, 0x17
        /*002a*/ 	.short	(.L_15 - .L_14)
.L_14:
        /*002c*/ 	.word	0x00000000
        /*0030*/ 	.short	0x0000
        /*0032*/ 	.short	0x0000
        /*0034*/ 	.byte	0x00, 0xf5, 0x21, 0x00


	//----- nvinfo : EIATTR_SPARSE_MMA_MASK
	.align		4
.L_15:
        /*0038*/ 	.byte	0x03, 0x50
        /*003a*/ 	.short	0x0000


	//----- nvinfo : EIATTR_MAXREG_COUNT
	.align		4
        /*003c*/ 	.byte	0x03, 0x1b
        /*003e*/ 	.short	0x00ff


	//----- nvinfo : EIATTR_NUM_BARRIERS
	.align		4
        /*0040*/ 	.byte	0x02, 0x4c
        /*0042*/ 	.byte	0x01
	.zero		1


	//----- nvinfo : EIATTR_MERCURY_ISA_VERSION
	.align		4
        /*0044*/ 	.byte	0x03, 0x5f
        /*0046*/ 	.short	0x0101


	//----- nvinfo : EIATTR_COOP_GROUP_MASK_REGIDS
	.align		4
        /*0048*/ 	.byte	0x04, 0x29
        /*004a*/ 	.short	(.L_17 - .L_16)


	//   ....[0]....
.L_16:
        /*004c*/ 	.word	0xffffffff


	//   ....[1]....
        /*0050*/ 	.word	0xffffffff


	//   ....[2]....
        /*0054*/ 	.word	0xffffffff


	//   ....[3]....
        /*0058*/ 	.word	0xffffffff


	//   ....[4]....
        /*005c*/ 	.word	0xffffffff


	//   ....[5]....
        /*0060*/ 	.word	0xffffffff


	//   ....[6]....
        /*0064*/ 	.word	0xffffffff


	//   ....[7]....
        /*0068*/ 	.word	0xffffffff


	//   ....[8]....
        /*006c*/ 	.word	0xffffffff


	//   ....[9]....
        /*0070*/ 	.word	0xffffffff


	//----- nvinfo : EIATTR_COOP_GROUP_INSTR_OFFSETS
	.align		4
.L_17:
        /*0074*/ 	.byte	0x04, 0x28
        /*0076*/ 	.short	(.L_19 - .L_18)


	//   ....[0]....
.L_18:
        /*0078*/ 	.word	0x000002e0


	//   ....[1]....
        /*007c*/ 	.word	0x00000360


	//   ....[2]....
        /*0080*/ 	.word	0x00000420


	//   ....[3]....
        /*0084*/ 	.word	0x00000470


	//   ....[4]....
        /*0088*/ 	.word	0x000005a0


	//   ....[5]....
        /*008c*/ 	.word	0x000005e0


	//   ....[6]....
        /*0090*/ 	.word	0x00000730


	//   ....[7]....
        /*0094*/ 	.word	0x00000770


	//   ....[8]....
        /*0098*/ 	.word	0x000008a0


	//   ....[9]....
        /*009c*/ 	.word	0x000009f0


	//----- nvinfo : EIATTR_VRC_CTA_INIT_COUNT
	.align		4
.L_19:
        /*00a0*/ 	.byte	0x02, 0x4a
	.zero		1
	.zero		1


	//----- nvinfo : EIATTR_EXIT_INSTR_OFFSETS
	.align		4
        /*00a4*/ 	.byte	0x04, 0x1c
        /*00a6*/ 	.short	(.L_21 - .L_20)


	//   ....[0]....
.L_20:
        /*00a8*/ 	.word	0x00000aa0


	//   ....[1]....
        /*00ac*/ 	.word	0x00000d20


	//----- nvinfo : EIATTR_CRS_STACK_SIZE
	.align		4
.L_21:
        /*00b0*/ 	.byte	0x04, 0x1e
        /*00b2*/ 	.short	(.L_23 - .L_22)
.L_22:
        /*00b4*/ 	.word	0x00000000


	//----- nvinfo : EIATTR_CBANK_PARAM_SIZE
	.align		4
.L_23:
        /*00b8*/ 	.byte	0x03, 0x19
        /*00ba*/ 	.short	0x0014


	//----- nvinfo : EIATTR_PARAM_CBANK
	.align		4
        /*00bc*/ 	.byte	0x04, 0x0a
        /*00be*/ 	.short	(.L_25 - .L_24)
	.align		4
.L_24:
        /*00c0*/ 	.word	index@(.nv.constant0._Z19onlineSoftmaxKernelPKfPfi)
        /*00c4*/ 	.short	0x0380
        /*00c6*/ 	.short	0x0014


	//----- nvinfo : EIATTR_SW_WAR
	.align		4
.L_25:
        /*00c8*/ 	.byte	0x04, 0x36
        /*00ca*/ 	.short	(.L_27 - .L_26)
.L_26:
        /*00cc*/ 	.word	0x00000008
.L_27:


//--------------------- .nv.callgraph             --------------------------
	.section	.nv.callgraph,"",@"SHT_CUDA_CALLGRAPH"
	.align	4
	.sectionentsize	8
	.align		4
        /*0000*/ 	.word	0x00000000
	.align		4
        /*0004*/ 	.word	0xffffffff
	.align		4
        /*0008*/ 	.word	0x00000000
	.align		4
        /*000c*/ 	.word	0xfffffffe
	.align		4
        /*0010*/ 	.word	0x00000000
	.align		4
        /*0014*/ 	.word	0xfffffffd
	.align		4
        /*0018*/ 	.word	0x00000000
	.align		4
        /*001c*/ 	.word	0xfffffffc


//--------------------- .text._Z19onlineSoftmaxKernelPKfPfi --------------------------
	.section	.text._Z19onlineSoftmaxKernelPKfPfi,"ax",@progbits
	.align	128
        .global         _Z19onlineSoftmaxKernelPKfPfi
        .type           _Z19onlineSoftmaxKernelPKfPfi,@function
        .size           _Z19onlineSoftmaxKernelPKfPfi,(.L_x_19 - _Z19onlineSoftmaxKernelPKfPfi)
        .other          _Z19onlineSoftmaxKernelPKfPfi,@"STO_CUDA_ENTRY STV_DEFAULT"
_Z19onlineSoftmaxKernelPKfPfi:
.text._Z19onlineSoftmaxKernelPKfPfi:
[----:B------:R-:W-:Y:S01]  /*0000*/  LDC R1, c[0x0][0x37c] ;  /* 0x0000df00ff017b82 */ /* 0x000fe20000000800 */
[----:B------:R-:W0:Y:S01]  /*0010*/  S2R R2, SR_TID.X ;  /* 0x0000000000027919 */ /* 0x000e220000002100 */
[----:B------:R-:W0:Y:S01]  /*0020*/  LDCU UR4, c[0x0][0x390] ;  /* 0x00007200ff0477ac */ /* 0x000e220008000800 */
[----:B------:R-:W-:Y:S01]  /*0030*/  BSSY.RECONVERGENT B0, `(.L_x_0) ;  /* 0x000002a000007945 */ /* 0x000fe20003800200 */
[----:B------:R-:W-:Y:S01]  /*0040*/  HFMA2 R0, -RZ, RZ, 0, 0 ;  /* 0x00000000ff007431 */ /* 0x000fe200000001ff */
[----:B------:R-:W-:Y:S01]  /*0050*/  MOV R5, 0xff7fffff ;  /* 0xff7fffff00057802 */ /* 0x000fe20000000f00 */
[----:B------:R-:W1:Y:S01]  /*0060*/  LDCU.64 UR6, c[0x0][0x358] ;  /* 0x00006b00ff0677ac */ /* 0x000e620008000a00 */
[----:B0-----:R-:W-:-:S13]  /*0070*/  ISETP.GE.AND P0, PT, R2, UR4, PT ;  /* 0x0000000402007c0c */ /* 0x001fda000bf06270 */
[----:B-1----:R-:W-:Y:S05]  /*0080*/  @P0 BRA `(.L_x_1) ;  /* 0x0000000000900947 */ /* 0x002fea0003800000 */
[----:B------:R-:W0:Y:S01]  /*0090*/  LDC R3, c[0x0][0x360] ;  /* 0x0000d800ff037b82 */ /* 0x000e220000000800 */
[----:B------:R-:W-:Y:S01]  /*00a0*/  BSSY.RECONVERGENT B1, `(.L_x_2) ;  /* 0x0000021000017945 */ /* 0x000fe20003800200 */
[----:B------:R-:W-:Y:S02]  /*00b0*/  MOV R7, 0xff7fffff ;  /* 0xff7fffff00077802 */ /* 0x000fe40000000f00 */
[----:B------:R-:W-:Y:S02]  /*00c0*/  MOV R0, RZ ;  /* 0x000000ff00007202 */ /* 0x000fe40000000f00 */
[----:B------:R-:W-:Y:S02]  /*00d0*/  MOV R6, R2 ;  /* 0x0000000200067202 */ /* 0x000fe40000000f00 */
[----:B------:R-:W1:Y:S05]  /*00e0*/  LDC.64 R4, c[0x0][0x380] ;  /* 0x0000e000ff047b82 */ /* 0x000e6a0000000a00 */
.L_x_3:
[----:B-1----:R-:W-:-:S06]  /*00f0*/  IMAD.WIDE R8, R6, 0x4, R4 ;  /* 0x0000000406087825 */ /* 0x002fcc00078e0204 */
[----:B------:R-:W2:Y:S01]  /*0100*/  LDG.E R8, desc[UR6][R8.64] ;  /* 0x0000000608087981 */ /* 0x000ea2000c1e1900 */
[----:B------:R-:W-:Y:S01]  /*0110*/  HFMA2 R14, -RZ, RZ, 0.96630859375, -0.0022525787353515625 ;  /* 0x3bbb989dff0e7431 */ /* 0x000fe200000001ff */
[----:B------:R-:W-:Y:S02]  /*0120*/  MOV R15, 0x437c0000 ;  /* 0x437c0000000f7802 */ /* 0x000fe40000000f00 */
[----:B0-----:R-:W-:-:S04]  /*0130*/  IADD3 R6, PT, PT, R3, R6, RZ ;  /* 0x0000000603067210 */ /* 0x001fc80007ffe0ff */
[----:B------:R-:W-:Y:S02]  /*0140*/  ISETP.GE.AND P0, PT, R6, UR4, PT ;  /* 0x0000000406007c0c */ /* 0x000fe4000bf06270 */
[----:B--2---:R-:W-:-:S05]  /*0150*/  FMNMX R10, R8, R7, !PT ;  /* 0x00000007080a7209 */ /* 0x004fca0007800000 */
[----:B------:R-:W-:Y:S01]  /*0160*/  FADD R7, -R10, R7 ;  /* 0x000000070a077221 */ /* 0x000fe20000000100 */
[----:B------:R-:W-:-:S03]  /*0170*/  FADD R13, R8, -R10 ;  /* 0x8000000a080d7221 */ /* 0x000fc60000000000 */
[-C--:B------:R-:W-:Y:S01]  /*0180*/  FFMA.SAT R11, R7, R14.reuse, 0.5 ;  /* 0x3f000000070b7423 */ /* 0x080fe2000000200e */
[----:B------:R-:W-:-:S03]  /*0190*/  FFMA.SAT R14, R13, R14, 0.5 ;  /* 0x3f0000000d0e7423 */ /* 0x000fc6000000200e */
[-C--:B------:R-:W-:Y:S01]  /*01a0*/  FFMA.RM R11, R11, R15.reuse, 12582913 ;  /* 0x4b4000010b0b7423 */ /* 0x080fe2000000400f */
[----:B------:R-:W-:-:S03]  /*01b0*/  FFMA.RM R14, R14, R15, 12582913 ;  /* 0x4b4000010e0e7423 */ /* 0x000fc6000000400f */
[C---:B------:R-:W-:Y:S01]  /*01c0*/  FADD R12, R11.reuse, -12583039 ;  /* 0xcb40007f0b0c7421 */ /* 0x040fe20000000000 */
[C---:B------:R-:W-:Y:S01]  /*01d0*/  FADD R8, R14.reuse, -12583039 ;  /* 0xcb40007f0e087421 */ /* 0x040fe20000000000 */
[----:B------:R-:W-:Y:S02]  /*01e0*/  SHF.L.U32 R11, R11, 0x17, RZ ;  /* 0x000000170b0b7819 */ /* 0x000fe400000006ff */
[----:B------:R-:W-:Y:S01]  /*01f0*/  FFMA R12, R7, 1.4426950216293334961, -R12 ;  /* 0x3fb8aa3b070c7823 */ /* 0x000fe2000000080c */
[----:B------:R-:W-:Y:S01]  /*0200*/  FFMA R8, R13, 1.4426950216293334961, -R8 ;  /* 0x3fb8aa3b0d087823 */ /* 0x000fe20000000808 */
[----:B------:R-:W-:Y:S02]  /*0210*/  SHF.L.U32 R9, R14, 0x17, RZ ;  /* 0x000000170e097819 */ /* 0x000fe400000006ff */
[----:B------:R-:W-:Y:S01]  /*0220*/  FFMA R12, R7, 1.925963033500011079e-08, R12 ;  /* 0x32a57060070c7823 */ /* 0x000fe2000000000c */
[----:B------:R-:W-:Y:S01]  /*0230*/  FFMA R8, R13, 1.925963033500011079e-08, R8 ;  /* 0x32a570600d087823 */ /* 0x000fe20000000008 */
[----:B------:R-:W-:-:S04]  /*0240*/  MOV R7, R10 ;  /* 0x0000000a00077202 */ /* 0x000fc80000000f00 */
[----:B------:R-:W0:Y:S08]  /*0250*/  MUFU.EX2 R12, R12 ;  /* 0x0000000c000c7308 */ /* 0x000e300000000800 */
[----:B------:R-:W1:Y:S01]  /*0260*/  MUFU.EX2 R8, R8 ;  /* 0x0000000800087308 */ /* 0x000e620000000800 */
[----:B0-----:R-:W-:-:S04]  /*0270*/  FMUL R11, R11, R12 ;  /* 0x0000000c0b0b7220 */ /* 0x001fc80000400000 */
[----:B------:R-:W-:-:S04]  /*0280*/  FMUL R0, R11, R0 ;  /* 0x000000000b007220 */ /* 0x000fc80000400000 */
[----:B-1----:R-:W-:Y:S01]  /*0290*/  FFMA R0, R9, R8, R0 ;  /* 0x0000000809007223 */ /* 0x002fe20000000000 */
[----:B------:R-:W-:Y:S06]  /*02a0*/  @!P0 BRA `(.L_x_3) ;  /* 0xfffffffc00908947 */ /* 0x000fec000383ffff */
[----:B------:R-:W-:Y:S05]  /*02b0*/  BSYNC.RECONVERGENT B1 ;  /* 0x0000000000017941 */ /* 0x000fea0003800200 */
.L_x_2:
[----:B------:R-:W-:-:S07]  /*02c0*/  MOV R5, R10 ;  /* 0x0000000a00057202 */ /* 0x000fce0000000f00 */
.L_x_1:
[----:B------:R-:W-:Y:S05]  /*02d0*/  BSYNC.RECONVERGENT B0 ;  /* 0x0000000000007941 */ /* 0x000fea0003800200 */
.L_x_0:
[----:B------:R-:W0:Y:S01]  /*02e0*/  SHFL.DOWN PT, R4, R5, 0x10, 0x1f ;  /* 0x0a001f0005047f89 */ /* 0x000e2200000e0000 */
[----:B------:R-:W-:Y:S01]  /*02f0*/  HFMA2 R3, -RZ, RZ, 0.96630859375, -0.0022525787353515625 ;  /* 0x3bbb989dff037431 */ /* 0x000fe200000001ff */
[C---:B------:R-:W-:Y:S02]  /*0300*/  ISETP.NE.AND P0, PT, R2.reuse, RZ, PT ;  /* 0x000000ff0200720c */ /* 0x040fe40003f05270 */
[----:B------:R-:W-:Y:S02]  /*0310*/  ISETP.GE.AND P1, PT, R2, UR4, PT ;  /* 0x0000000402007c0c */ /* 0x000fe4000bf26270 */
[----:B0-----:R-:W-:-:S05]  /*0320*/  FMNMX R8, R4, R5, !PT ;  /* 0x0000000504087209 */ /* 0x001fca0007800000 */
[----:B------:R-:W-:Y:S01]  /*0330*/  FADD R10, R4, -R8 ;  /* 0x80000008040a7221 */ /* 0x000fe20000000000 */
[----:B------:R-:W-:Y:S01]  /*0340*/  MOV R4, 0x437c0000 ;  /* 0x437c000000047802 */ /* 0x000fe20000000f00 */
[----:B------:R-:W-:Y:S01]  /*0350*/  FADD R6, -R8, R5 ;  /* 0x0000000508067221 */ /* 0x000fe20000000100 */
[----:B------:R-:W0:Y:S01]  /*0360*/  SHFL.DOWN PT, R15, R8, 0x8, 0x1f ;  /* 0x09001f00080f7f89 */ /* 0x000e2200000e0000 */
[----:B------:R-:W-:-:S04]  /*0370*/  FFMA.SAT R7, R10, R3, 0.5 ;  /* 0x3f0000000a077423 */ /* 0x000fc80000002003 */
[----:B------:R-:W-:Y:S01]  /*0380*/  FFMA.RM R13, R7, R4, 12582913 ;  /* 0x4b400001070d7423 */ /* 0x000fe20000004004 */
[----:B------:R-:W-:-:S03]  /*0390*/  FFMA.SAT R7, R6, R3, 0.5 ;  /* 0x3f00000006077423 */ /* 0x000fc60000002003 */
[----:B------:R-:W-:Y:S01]  /*03a0*/  FADD R11, R13, -12583039 ;  /* 0xcb40007f0d0b7421 */ /* 0x000fe20000000000 */
[----:B------:R-:W-:Y:S01]  /*03b0*/  FFMA.RM R9, R7, R4, 12582913 ;  /* 0x4b40000107097423 */ /* 0x000fe20000004004 */
[----:B------:R-:W-:Y:S02]  /*03c0*/  SHF.L.U32 R13, R13, 0x17, RZ ;  /* 0x000000170d0d7819 */ /* 0x000fe400000006ff */
[C---:B------:R-:W-:Y:S01]  /*03d0*/  FFMA R11, R10.reuse, 1.4426950216293334961, -R11 ;  /* 0x3fb8aa3b0a0b7823 */ /* 0x040fe2000000080b */
[C---:B------:R-:W-:Y:S01]  /*03e0*/  FADD R5, R9.reuse, -12583039 ;  /* 0xcb40007f09057421 */ /* 0x040fe20000000000 */
[----:B------:R-:W-:Y:S02]  /*03f0*/  SHF.L.U32 R9, R9, 0x17, RZ ;  /* 0x0000001709097819 */ /* 0x000fe400000006ff */
[----:B------:R-:W-:Y:S01]  /*0400*/  FFMA R14, R10, 1.925963033500011079e-08, R11 ;  /* 0x32a570600a0e7823 */ /* 0x000fe2000000000b */
[C---:B------:R-:W-:Y:S01]  /*0410*/  FFMA R5, R6.reuse, 1.4426950216293334961, -R5 ;  /* 0x3fb8aa3b06057823 */ /* 0x040fe20000000805 */
[----:B------:R-:W1:Y:S03]  /*0420*/  SHFL.DOWN PT, R10, R0, 0x10, 0x1f ;  /* 0x0a001f00000a7f89 */ /* 0x000e6600000e0000 */
[----:B------:R-:W-:Y:S01]  /*0430*/  FFMA R11, R6, 1.925963033500011079e-08, R5 ;  /* 0x32a57060060b7823 */ /* 0x000fe20000000005 */
[----:B------:R-:W2:Y:S01]  /*0440*/  MUFU.EX2 R14, R14 ;  /* 0x0000000e000e7308 */ /* 0x000ea20000000800 */
[----:B0-----:R-:W-:-:S05]  /*0450*/  FMNMX R5, R8, R15, !PT ;  /* 0x0000000f08057209 */ /* 0x001fca0007800000 */
[--C-:B------:R-:W-:Y:S01]  /*0460*/  FADD R16, R15, -R5.reuse ;  /* 0x800000050f107221 */ /* 0x100fe20000000000 */
[----:B------:R-:W0:Y:S01]  /*0470*/  SHFL.DOWN PT, R6, R5, 0x4, 0x1f ;  /* 0x08801f0005067f89 */ /* 0x000e2200000e0000 */
[----:B------:R-:W3:Y:S01]  /*0480*/  MUFU.EX2 R12, R11 ;  /* 0x0000000b000c7308 */ /* 0x000ee20000000800 */
[----:B------:R-:W-:Y:S01]  /*0490*/  FADD R8, R8, -R5 ;  /* 0x8000000508087221 */ /* 0x000fe20000000000 */
[----:B------:R-:W-:-:S03]  /*04a0*/  FFMA.SAT R7, R16, R3, 0.5 ;  /* 0x3f00000010077423 */ /* 0x000fc60000002003 */
[----:B------:R-:W-:Y:S01]  /*04b0*/  FFMA.SAT R15, R8, R3, 0.5 ;  /* 0x3f000000080f7423 */ /* 0x000fe20000002003 */
[----:B------:R-:W-:Y:S01]  /*04c0*/  FFMA.RM R7, R7, R4, 12582913 ;  /* 0x4b40000107077423 */ /* 0x000fe20000004004 */
[----:B--2---:R-:W-:-:S03]  /*04d0*/  FMUL R13, R13, R14 ;  /* 0x0000000e0d0d7220 */ /* 0x004fc60000400000 */
[C---:B------:R-:W-:Y:S01]  /*04e0*/  FADD R17, R7.reuse, -12583039 ;  /* 0xcb40007f07117421 */ /* 0x040fe20000000000 */
[----:B------:R-:W-:Y:S01]  /*04f0*/  SHF.L.U32 R7, R7, 0x17, RZ ;  /* 0x0000001707077819 */ /* 0x000fe200000006ff */
[----:B-1----:R-:W-:Y:S02]  /*0500*/  FMUL R10, R10, R13 ;  /* 0x0000000d0a0a7220 */ /* 0x002fe40000400000 */
[C---:B------:R-:W-:Y:S01]  /*0510*/  FFMA R17, R16.reuse, 1.4426950216293334961, -R17 ;  /* 0x3fb8aa3b10117823 */ /* 0x040fe20000000811 */
[----:B---3--:R-:W-:Y:S01]  /*0520*/  FMUL R11, R9, R12 ;  /* 0x0000000c090b7220 */ /* 0x008fe20000400000 */
[----:B------:R-:W-:Y:S02]  /*0530*/  FFMA.RM R9, R15, R4, 12582913 ;  /* 0x4b4000010f097423 */ /* 0x000fe40000004004 */
[----:B------:R-:W-:Y:S01]  /*0540*/  FFMA R17, R16, 1.925963033500011079e-08, R17 ;  /* 0x32a5706010117823 */ /* 0x000fe20000000011 */
[----:B------:R-:W-:Y:S01]  /*0550*/  FFMA R10, R11, R0, R10 ;  /* 0x000000000b0a7223 */ /* 0x000fe2000000000a */
[----:B------:R-:W-:-:S02]  /*0560*/  FADD R13, R9, -12583039 ;  /* 0xcb40007f090d7421 */ /* 0x000fc40000000000 */
[----:B------:R-:W1:Y:S01]  /*0570*/  MUFU.EX2 R14, R17 ;  /* 0x00000011000e7308 */ /* 0x000e620000000800 */
[----:B0-----:R-:W-:Y:S01]  /*0580*/  FMNMX R0, R5, R6, !PT ;  /* 0x0000000605007209 */ /* 0x001fe20007800000 */
[----:B------:R-:W-:Y:S01]  /*0590*/  FFMA R13, R8, 1.4426950216293334961, -R13 ;  /* 0x3fb8aa3b080d7823 */ /* 0x000fe2000000080d */
[----:B------:R-:W0:Y:S01]  /*05a0*/  SHFL.DOWN PT, R12, R10, 0x8, 0x1f ;  /* 0x09001f000a0c7f89 */ /* 0x000e2200000e0000 */
[----:B------:R-:W-:Y:S02]  /*05b0*/  SHF.L.U32 R9, R9, 0x17, RZ ;  /* 0x0000001709097819 */ /* 0x000fe400000006ff */
[--C-:B------:R-:W-:Y:S01]  /*05c0*/  FADD R18, R6, -R0.reuse ;  /* 0x8000000006127221 */ /* 0x100fe20000000000 */
[----:B------:R-:W-:Y:S01]  /*05d0*/  FFMA R13, R8, 1.925963033500011079e-08, R13 ;  /* 0x32a57060080d7823 */ /* 0x000fe2000000000d */
[----:B------:R-:W2:Y:S01]  /*05e0*/  SHFL.DOWN PT, R11, R0, 0x2, 0x1f ;  /* 0x08401f00000b7f89 */ /* 0x000ea200000e0000 */
[----:B------:R-:W-:Y:S01]  /*05f0*/  FADD R16, R5, -R0 ;  /* 0x8000000005107221 */ /* 0x000fe20000000000 */
[-C--:B------:R-:W-:Y:S01]  /*0600*/  FFMA.SAT R15, R18, R3.reuse, 0.5 ;  /* 0x3f000000120f7423 */ /* 0x080fe20000002003 */
[----:B------:R3:W4:Y:S03]  /*0610*/  MUFU.EX2 R8, R13 ;  /* 0x0000000d00087308 */ /* 0x0007260000000800 */
[----:B------:R-:W-:Y:S01]  /*0620*/  FFMA.RM R5, R15, R4, 12582913 ;  /* 0x4b4000010f057423 */ /* 0x000fe20000004004 */
[----:B------:R-:W-:Y:S01]  /*0630*/  FFMA.SAT R15, R16, R3, 0.5 ;  /* 0x3f000000100f7423 */ /* 0x000fe20000002003 */
[----:B-1----:R-:W-:-:S02]  /*0640*/  FMUL R7, R7, R14 ;  /* 0x0000000e07077220 */ /* 0x002fc40000400000 */
[----:B------:R-:W-:Y:S01]  /*0650*/  FADD R17, R5, -12583039 ;  /* 0xcb40007f05117421 */ /* 0x000fe20000000000 */
[----:B------:R-:W-:Y:S01]  /*0660*/  FFMA.RM R6, R15, R4, 12582913 ;  /* 0x4b4000010f067423 */ /* 0x000fe20000004004 */
[----:B------:R-:W-:Y:S02]  /*0670*/  SHF.L.U32 R5, R5, 0x17, RZ ;  /* 0x0000001705057819 */ /* 0x000fe400000006ff */
[----:B------:R-:W-:Y:S01]  /*0680*/  FFMA R17, R18, 1.4426950216293334961, -R17 ;  /* 0x3fb8aa3b12117823 */ /* 0x000fe20000000811 */
[C---:B---3--:R-:W-:Y:S01]  /*0690*/  FADD R13, R6.reuse, -12583039 ;  /* 0xcb40007f060d7421 */ /* 0x048fe20000000000 */
[----:B------:R-:W-:Y:S02]  /*06a0*/  SHF.L.U32 R6, R6, 0x17, RZ ;  /* 0x0000001706067819 */ /* 0x000fe400000006ff */
[----:B------:R-:W-:Y:S01]  /*06b0*/  FFMA R17, R18, 1.925963033500011079e-08, R17 ;  /* 0x32a5706012117823 */ /* 0x000fe20000000011 */
[----:B------:R-:W-:Y:S01]  /*06c0*/  FFMA R13, R16, 1.4426950216293334961, -R13 ;  /* 0x3fb8aa3b100d7823 */ /* 0x000fe2000000080d */
[----:B----4-:R-:W-:Y:S01]  /*06d0*/  FMUL R9, R9, R8 ;  /* 0x0000000809097220 */ /* 0x010fe20000400000 */
[----:B0-----:R-:W-:Y:S01]  /*06e0*/  FMUL R7, R12, R7 ;  /* 0x000000070c077220 */ /* 0x001fe20000400000 */
[----:B------:R-:W0:Y:S01]  /*06f0*/  MUFU.EX2 R14, R17 ;  /* 0x00000011000e7308 */ /* 0x000e220000000800 */
[----:B------:R-:W-:-:S02]  /*0700*/  FFMA R13, R16, 1.925963033500011079e-08, R13 ;  /* 0x32a57060100d7823 */ /* 0x000fc4000000000d */
[----:B------:R-:W-:Y:S01]  /*0710*/  FFMA R10, R10, R9, R7 ;  /* 0x000000090a0a7223 */ /* 0x000fe20000000007 */
[----:B--2---:R-:W-:-:S04]  /*0720*/  FMNMX R7, R0, R11, !PT ;  /* 0x0000000b00077209 */ /* 0x004fc80007800000 */
[----:B------:R-:W1:Y:S01]  /*0730*/  SHFL.DOWN PT, R9, R10, 0x4, 0x1f ;  /* 0x08801f000a097f89 */ /* 0x000e6200000e0000 */
[----:B------:R-:W2:Y:S01]  /*0740*/  MUFU.EX2 R13, R13 ;  /* 0x0000000d000d7308 */ /* 0x000ea20000000800 */
[--C-:B------:R-:W-:Y:S01]  /*0750*/  FADD R16, R11, -R7.reuse ;  /* 0x800000070b107221 */ /* 0x100fe20000000000 */
[----:B------:R-:W-:Y:S01]  /*0760*/  FADD R12, R0, -R7 ;  /* 0x80000007000c7221 */ /* 0x000fe20000000000 */
[----:B------:R-:W3:Y:S02]  /*0770*/  SHFL.DOWN PT, R8, R7, 0x1, 0x1f ;  /* 0x08201f0007087f89 */ /* 0x000ee400000e0000 */
[----:B------:R-:W-:Y:S01]  /*0780*/  FFMA.SAT R11, R16, R3, 0.5 ;  /* 0x3f000000100b7423 */ /* 0x000fe20000002003 */
[----:B0-----:R-:W-:-:S03]  /*0790*/  FMUL R14, R5, R14 ;  /* 0x0000000e050e7220 */ /* 0x001fc60000400000 */
[----:B------:R-:W-:Y:S01]  /*07a0*/  FFMA.RM R0, R11, R4, 12582913 ;  /* 0x4b4000010b007423 */ /* 0x000fe20000004004 */
[----:B------:R-:W-:-:S03]  /*07b0*/  FFMA.SAT R11, R12, R3, 0.5 ;  /* 0x3f0000000c0b7423 */ /* 0x000fc60000002003 */
[C---:B------:R-:W-:Y:S01]  /*07c0*/  FADD R15, R0.reuse, -12583039 ;  /* 0xcb40007f000f7421 */ /* 0x040fe20000000000 */
[----:B------:R-:W-:Y:S01]  /*07d0*/  FFMA.RM R5, R11, R4, 12582913 ;  /* 0x4b4000010b057423 */ /* 0x000fe20000004004 */
[----:B------:R-:W-:Y:S01]  /*07e0*/  SHF.L.U32 R0, R0, 0x17, RZ ;  /* 0x0000001700007819 */ /* 0x000fe200000006ff */
[----:B--2---:R-:W-:Y:S01]  /*07f0*/  FMUL R13, R6, R13 ;  /* 0x0000000d060d7220 */ /* 0x004fe20000400000 */
[C---:B------:R-:W-:Y:S01]  /*0800*/  FFMA R15, R16.reuse, 1.4426950216293334961, -R15 ;  /* 0x3fb8aa3b100f7823 */ /* 0x040fe2000000080f */
[C---:B------:R-:W-:Y:S01]  /*0810*/  FADD R11, R5.reuse, -12583039 ;  /* 0xcb40007f050b7421 */ /* 0x040fe20000000000 */
[----:B------:R-:W-:Y:S02]  /*0820*/  SHF.L.U32 R5, R5, 0x17, RZ ;  /* 0x0000001705057819 */ /* 0x000fe400000006ff */
[----:B------:R-:W-:Y:S01]  /*0830*/  FFMA R15, R16, 1.925963033500011079e-08, R15 ;  /* 0x32a57060100f7823 */ /* 0x000fe2000000000f */
[----:B-1----:R-:W-:Y:S01]  /*0840*/  FMUL R9, R9, R14 ;  /* 0x0000000e09097220 */ /* 0x002fe20000400000 */
[----:B------:R-:W-:-:S03]  /*0850*/  FFMA R11, R12, 1.4426950216293334961, -R11 ;  /* 0x3fb8aa3b0c0b7823 */ /* 0x000fc6000000080b */
[----:B------:R-:W-:Y:S01]  /*0860*/  FFMA R10, R10, R13, R9 ;  /* 0x0000000d0a0a7223 */ /* 0x000fe20000000009 */
[C---:B---3--:R-:W-:Y:S01]  /*0870*/  FMNMX R6, R7.reuse, R8, !PT ;  /* 0x0000000807067209 */ /* 0x048fe20007800000 */
[----:B------:R-:W0:Y:S01]  /*0880*/  MUFU.EX2 R15, R15 ;  /* 0x0000000f000f7308 */ /* 0x000e220000000800 */
[----:B------:R-:W-:Y:S02]  /*0890*/  FFMA R11, R12, 1.925963033500011079e-08, R11 ;  /* 0x32a570600c0b7823 */ /* 0x000fe4000000000b */
[----:B------:R-:W1:Y:S01]  /*08a0*/  SHFL.DOWN PT, R9, R10, 0x2, 0x1f ;  /* 0x08401f000a097f89 */ /* 0x000e6200000e0000 */
[--C-:B------:R-:W-:Y:S01]  /*08b0*/  FADD R16, R8, -R6.reuse ;  /* 0x8000000608107221 */ /* 0x100fe20000000000 */
[----:B------:R-:W-:-:S03]  /*08c0*/  FADD R14, R7, -R6 ;  /* 0x80000006070e7221 */ /* 0x000fc60000000000 */
[----:B------:R-:W2:Y:S01]  /*08d0*/  MUFU.EX2 R12, R11 ;  /* 0x0000000b000c7308 */ /* 0x000ea20000000800 */
[-C--:B------:R-:W-:Y:S01]  /*08e0*/  FFMA.SAT R13, R16, R3.reuse, 0.5 ;  /* 0x3f000000100d7423 */ /* 0x080fe20000002003 */
[----:B------:R-:W-:-:S03]  /*08f0*/  FFMA.SAT R3, R14, R3, 0.5 ;  /* 0x3f0000000e037423 */ /* 0x000fc60000002003 */
[-C--:B------:R-:W-:Y:S01]  /*0900*/  FFMA.RM R8, R13, R4.reuse, 12582913 ;  /* 0x4b4000010d087423 */ /* 0x080fe20000004004 */
[----:B------:R-:W-:-:S03]  /*0910*/  FFMA.RM R3, R3, R4, 12582913 ;  /* 0x4b40000103037423 */ /* 0x000fc60000004004 */
[----:B------:R-:W-:Y:S01]  /*0920*/  FADD R7, R8, -12583039 ;  /* 0xcb40007f08077421 */ /* 0x000fe20000000000 */
[----:B0-----:R-:W-:Y:S01]  /*0930*/  FMUL R0, R0, R15 ;  /* 0x0000000f00007220 */ /* 0x001fe20000400000 */
[----:B------:R-:W-:Y:S02]  /*0940*/  SHF.L.U32 R8, R8, 0x17, RZ ;  /* 0x0000001708087819 */ /* 0x000fe400000006ff */
[----:B------:R-:W-:Y:S01]  /*0950*/  FFMA R7, R16, 1.4426950216293334961, -R7 ;  /* 0x3fb8aa3b10077823 */ /* 0x000fe20000000807 */
[----:B--2---:R-:W-:-:S03]  /*0960*/  FMUL R5, R5, R12 ;  /* 0x0000000c05057220 */ /* 0x004fc60000400000 */
[----:B------:R-:W-:Y:S01]  /*0970*/  FFMA R16, R16, 1.925963033500011079e-08, R7 ;  /* 0x32a5706010107823 */ /* 0x000fe20000000007 */
[----:B-1----:R-:W-:Y:S01]  /*0980*/  FMUL R9, R9, R0 ;  /* 0x0000000009097220 */ /* 0x002fe20000400000 */
[C---:B------:R-:W-:Y:S01]  /*0990*/  FADD R7, R3.reuse, -12583039 ;  /* 0xcb40007f03077421 */ /* 0x040fe20000000000 */
[----:B------:R-:W0:Y:S01]  /*09a0*/  @!P0 S2R R12, SR_CgaCtaId ;  /* 0x00000000000c8919 */ /* 0x000e220000008800 */
[----:B------:R-:W-:Y:S01]  /*09b0*/  SHF.L.U32 R3, R3, 0x17, RZ ;  /* 0x0000001703037819 */ /* 0x000fe200000006ff */
[----:B------:R-:W-:Y:S01]  /*09c0*/  FFMA R5, R10, R5, R9 ;  /* 0x000000050a057223 */ /* 0x000fe20000000009 */
[C---:B------:R-:W-:Y:S01]  /*09d0*/  FFMA R7, R14.reuse, 1.4426950216293334961, -R7 ;  /* 0x3fb8aa3b0e077823 */ /* 0x040fe20000000807 */
[----:B------:R-:W1:Y:S03]  /*09e0*/  MUFU.EX2 R9, R16 ;  /* 0x0000001000097308 */ /* 0x000e660000000800 */
[----:B------:R-:W2:Y:S01]  /*09f0*/  SHFL.DOWN PT, R0, R5, 0x1, 0x1f ;  /* 0x08201f0005007f89 */ /* 0x000ea200000e0000 */
[----:B------:R-:W-:Y:S01]  /*0a00*/  FFMA R14, R14, 1.925963033500011079e-08, R7 ;  /* 0x32a570600e0e7823 */ /* 0x000fe20000000007 */
[----:B------:R-:W-:-:S05]  /*0a10*/  @!P0 MOV R7, 0x400 ;  /* 0x0000040000078802 */ /* 0x000fca0000000f00 */
[----:B------:R-:W3:Y:S01]  /*0a20*/  MUFU.EX2 R14, R14 ;  /* 0x0000000e000e7308 */ /* 0x000ee20000000800 */
[----:B-1----:R-:W-:Y:S01]  /*0a30*/  FMUL R9, R8, R9 ;  /* 0x0000000908097220 */ /* 0x002fe20000400000 */
[----:B---3--:R-:W-:-:S03]  /*0a40*/  FMUL R4, R3, R14 ;  /* 0x0000000e03047220 */ /* 0x008fc60000400000 */
[----:B--2---:R-:W-:Y:S01]  /*0a50*/  FMUL R0, R0, R9 ;  /* 0x0000000900007220 */ /* 0x004fe20000400000 */
[----:B0-----:R-:W-:-:S03]  /*0a60*/  @!P0 LEA R3, R12, R7, 0x18 ;  /* 0x000000070c038211 */ /* 0x001fc600078ec0ff */
[----:B------:R-:W-:-:S05]  /*0a70*/  FFMA R7, R5, R4, R0 ;  /* 0x0000000405077223 */ /* 0x000fca0000000000 */
[----:B------:R0:W-:Y:S01]  /*0a80*/  @!P0 STS.64 [R3], R6 ;  /* 0x0000000603008388 */ /* 0x0001e20000000a00 */
[----:B------:R-:W-:Y:S06]  /*0a90*/  BAR.SYNC.DEFER_BLOCKING 0x0 ;  /* 0x0000000000007b1d */ /* 0x000fec0000010000 */
[----:B------:R-:W-:Y:S05]  /*0aa0*/  @P1 EXIT ;  /* 0x000000000000194d */ /* 0x000fea0003800000 */
[----:B------:R-:W1:Y:S01]  /*0ab0*/  S2UR UR5, SR_CgaCtaId ;  /* 0x00000000000579c3 */ /* 0x000e620000008800 */
[----:B------:R-:W-:-:S07]  /*0ac0*/  UMOV UR4, 0x400 ;  /* 0x0000040000047882 */ /* 0x000fce0000000000 */
[----:B0-----:R-:W0:Y:S08]  /*0ad0*/  LDC.64 R6, c[0x0][0x380] ;  /* 0x0000e000ff067b82 */ /* 0x001e300000000a00 */
[----:B------:R-:W2:Y:S01]  /*0ae0*/  LDC.64 R8, c[0x0][0x388] ;  /* 0x0000e200ff087b82 */ /* 0x000ea20000000a00 */
[----:B-1----:R-:W-:Y:S01]  /*0af0*/  ULEA UR4, UR5, UR4, 0x18 ;  /* 0x0000000405047291 */ /* 0x002fe2000f8ec0ff */
[----:B------:R-:W1:Y:S08]  /*0b00*/  LDCU UR5, c[0x0][0x390] ;  /* 0x00007200ff0577ac */ /* 0x000e700008000800 */
[----:B------:R-:W3:Y:S02]  /*0b10*/  LDS.64 R4, [UR4] ;  /* 0x00000004ff047984 */ /* 0x000ee40008000a00 */
[----:B------:R-:W4:Y:S02]  /*0b20*/  LDCU UR4, c[0x0][0x360] ;  /* 0x00006c00ff0477ac */ /* 0x000f240008000800 */
.L_x_6:
[----:B0-----:R-:W-:-:S06]  /*0b30*/  IMAD.WIDE R10, R2, 0x4, R6 ;  /* 0x00000004020a7825 */ /* 0x001fcc00078e0206 */
[----:B------:R-:W3:Y:S01]  /*0b40*/  LDG.E R11, desc[UR6][R10.64] ;  /* 0x000000060a0b7981 */ /* 0x000ee2000c1e1900 */
[----:B------:R-:W-:Y:S01]  /*0b50*/  HFMA2 R3, -RZ, RZ, 0.96630859375, -0.0022525787353515625 ;  /* 0x3bbb989dff037431 */ /* 0x000fe200000001ff */
[----:B------:R-:W-:Y:S01]  /*0b60*/  MOV R12, 0x437c0000 ;  /* 0x437c0000000c7802 */ /* 0x000fe20000000f00 */
[----:B------:R-:W-:Y:S01]  /*0b70*/  BSSY.RECONVERGENT B0, `(.L_x_4) ;  /* 0x0000015000007945 */ /* 0x000fe20003800200 */
[----:B---3--:R-:W-:-:S04]  /*0b80*/  FADD R0, -R4, R11 ;  /* 0x0000000b04007221 */ /* 0x008fc80000000100 */
[----:B------:R-:W-:-:S04]  /*0b90*/  FFMA.SAT R3, R0, R3, 0.5 ;  /* 0x3f00000000037423 */ /* 0x000fc80000002003 */
[----:B------:R-:W-:Y:S02]  /*0ba0*/  FFMA.RM R3, R3, R12, 12582913 ;  /* 0x4b40000103037423 */ /* 0x000fe4000000400c */
[----:B------:R-:W0:Y:S02]  /*0bb0*/  MUFU.RCP R12, R5 ;  /* 0x00000005000c7308 */ /* 0x000e240000001000 */
[----:B------:R-:W-:-:S04]  /*0bc0*/  FADD R13, R3, -12583039 ;  /* 0xcb40007f030d7421 */ /* 0x000fc80000000000 */
[----:B------:R-:W-:-:S04]  /*0bd0*/  FFMA R13, R0, 1.4426950216293334961, -R13 ;  /* 0x3fb8aa3b000d7823 */ /* 0x000fc8000000080d */
[----:B------:R-:W-:Y:S01]  /*0be0*/  FFMA R13, R0, 1.925963033500011079e-08, R13 ;  /* 0x32a57060000d7823 */ /* 0x000fe2000000000d */
[----:B------:R-:W-:-:S05]  /*0bf0*/  SHF.L.U32 R0, R3, 0x17, RZ ;  /* 0x0000001703007819 */ /* 0x000fca00000006ff */
[----:B------:R-:W3:Y:S01]  /*0c00*/  MUFU.EX2 R13, R13 ;  /* 0x0000000d000d7308 */ /* 0x000ee20000000800 */
[----:B0-----:R-:W-:-:S04]  /*0c10*/  FFMA R3, R12, -R5, 1 ;  /* 0x3f8000000c037423 */ /* 0x001fc80000000805 */
[----:B------:R-:W-:Y:S01]  /*0c20*/  FFMA R3, R12, R3, R12 ;  /* 0x000000030c037223 */ /* 0x000fe2000000000c */
[----:B---3--:R-:W-:-:S04]  /*0c30*/  FMUL R0, R0, R13 ;  /* 0x0000000d00007220 */ /* 0x008fc80000400000 */
[----:B------:R-:W0:Y:S01]  /*0c40*/  FCHK P0, R0, R5 ;  /* 0x0000000500007302 */ /* 0x000e220000000000 */
[----:B------:R-:W-:-:S04]  /*0c50*/  FFMA R10, R0, R3, RZ ;  /* 0x00000003000a7223 */ /* 0x000fc800000000ff */
[----:B------:R-:W-:-:S04]  /*0c60*/  FFMA R11, R10, -R5, R0 ;  /* 0x800000050a0b7223 */ /* 0x000fc80000000000 */
[----:B------:R-:W-:Y:S01]  /*0c70*/  FFMA R3, R3, R11, R10 ;  /* 0x0000000b03037223 */ /* 0x000fe2000000000a */
[----:B0-----:R-:W-:Y:S06]  /*0c80*/  @!P0 BRA `(.L_x_5) ;  /* 0x00000000000c8947 */ /* 0x001fec0003800000 */
[----:B------:R-:W-:-:S07]  /*0c90*/  MOV R10, 0xcb0 ;  /* 0x00000cb0000a7802 */ /* 0x000fce0000000f00 */
[----:B-12-4-:R-:W-:Y:S05]  /*0ca0*/  CALL.REL.NOINC `($__internal_0_$__cuda_sm3x_div_rn_noftz_f32_slowpath) ;  /* 0x0000000000207944 */ /* 0x016fea0003c00000 */
[----:B------:R-:W-:-:S07]  /*0cb0*/  MOV R3, R0 ;  /* 0x0000000000037202 */ /* 0x000fce0000000f00 */
.L_x_5:
[----:B-1--4-:R-:W-:Y:S05]  /*0cc0*/  BSYNC.RECONVERGENT B0 ;  /* 0x0000000000007941 */ /* 0x012fea0003800200 */
.L_x_4:
[C---:B--2---:R-:W-:Y:S01]  /*0cd0*/  IMAD.WIDE R10, R2.reuse, 0x4, R8 ;  /* 0x00000004020a7825 */ /* 0x044fe200078e0208 */
[----:B------:R-:W-:-:S04]  /*0ce0*/  IADD3 R2, PT, PT, R2, UR4, RZ ;  /* 0x0000000402027c10 */ /* 0x000fc8000fffe0ff */
[----:B------:R0:W-:Y:S01]  /*0cf0*/  STG.E desc[UR6][R10.64], R3 ;  /* 0x000000030a007986 */ /* 0x0001e2000c101906 */
[----:B------:R-:W-:-:S13]  /*0d00*/  ISETP.GE.AND P0, PT, R2, UR5, PT ;  /* 0x0000000502007c0c */ /* 0x000fda000bf06270 */
[----:B0-----:R-:W-:Y:S05]  /*0d10*/  @!P0 BRA `(.L_x_6) ;  /* 0xfffffffc00848947 */ /* 0x001fea000383ffff */
[----:B------:R-:W-:Y:S05]  /*0d20*/  EXIT ;  /* 0x000000000000794d */ /* 0x000fea0003800000 */
        .weak           $__internal_0_$__cuda_sm3x_div_rn_noftz_f32_slowpath
        .type           $__internal_0_$__cuda_sm3x_div_rn_noftz_f32_slowpath,@function
        .size           $__internal_0_$__cuda_sm3x_div_rn_noftz_f32_slowpath,(.L_x_19 - $__internal_0_$__cuda_sm3x_div_rn_noftz_f32_slowpath)
$__internal_0_$__cuda_sm3x_div_rn_noftz_f32_slowpath:
[----:B------:R-:W-:Y:S01]  /*0d30*/  SHF.R.U32.HI R12, RZ, 0x17, R5 ;  /* 0x00000017ff0c7819 */ /* 0x000fe20000011605 */
[----:B------:R-:W-:Y:S01]  /*0d40*/  BSSY.RECONVERGENT B1, `(.L_x_7) ;  /* 0x0000065000017945 */ /* 0x000fe20003800200 */
[----:B------:R-:W-:Y:S02]  /*0d50*/  SHF.R.U32.HI R3, RZ, 0x17, R0 ;  /* 0x00000017ff037819 */ /* 0x000fe40000011600 */
[----:B------:R-:W-:Y:S02]  /*0d60*/  LOP3.LUT R12, R12, 0xff, RZ, 0xc0, !PT ;  /* 0x000000ff0c0c7812 */ /* 0x000fe400078ec0ff */
[----:B------:R-:W-:Y:S02]  /*0d70*/  LOP3.LUT R16, R3, 0xff, RZ, 0xc0, !PT ;  /* 0x000000ff03107812 */ /* 0x000fe400078ec0ff */
[----:B------:R-:W-:Y:S02]  /*0d80*/  IADD3 R15, PT, PT, R12, -0x1, RZ ;  /* 0xffffffff0c0f7810 */ /* 0x000fe40007ffe0ff */
[----:B------:R-:W-:-:S02]  /*0d90*/  IADD3 R17, PT, PT, R16, -0x1, RZ ;  /* 0xffffffff10117810 */ /* 0x000fc40007ffe0ff */
[----:B------:R-:W-:Y:S02]  /*0da0*/  ISETP.GT.U32.AND P0, PT, R15, 0xfd, PT ;  /* 0x000000fd0f00780c */ /* 0x000fe40003f04070 */
[----:B------:R-:W-:Y:S02]  /*0db0*/  MOV R13, R0 ;  /* 0x00000000000d7202 */ /* 0x000fe40000000f00 */
[----:B------:R-:W-:Y:S02]  /*0dc0*/  ISETP.GT.U32.OR P0, PT, R17, 0xfd, P0 ;  /* 0x000000fd1100780c */ /* 0x000fe40000704470 */
[----:B------:R-:W-:-:S11]  /*0dd0*/  MOV R14, R5 ;  /* 0x00000005000e7202 */ /* 0x000fd60000000f00 */
[----:B------:R-:W-:Y:S01]  /*0de0*/  @!P0 MOV R11, RZ ;  /* 0x000000ff000b8202 */ /* 0x000fe20000000f00 */
[----:B------:R-:W-:Y:S06]  /*0df0*/  @!P0 BRA `(.L_x_8) ;  /* 0x0000000000608947 */ /* 0x000fec0003800000 */
[----:B------:R-:W-:Y:S02]  /*0e00*/  FSETP.GTU.FTZ.AND P1, PT, |R5|, +INF , PT ;  /* 0x7f8000000500780b */ /* 0x000fe40003f3c200 */
[----:B------:R-:W-:Y:S02]  /*0e10*/  FSETP.GTU.FTZ.AND P0, PT, |R0|, +INF , PT ;  /* 0x7f8000000000780b */ /* 0x000fe40003f1c200 */
[----:B------:R-:W-:Y:S02]  /*0e20*/  MOV R3, R5 ;  /* 0x0000000500037202 */ /* 0x000fe40000000f00 */
[----:B------:R-:W-:-:S13]  /*0e30*/  PLOP3.LUT P0, PT, P0, P1, PT, 0xf8, 0x8f ;  /* 0x00000000008f781c */ /* 0x000fda0000703f70 */
[----:B------:R-:W-:Y:S05]  /*0e40*/  @P0 BRA `(.L_x_9) ;  /* 0x00000004004c0947 */ /* 0x000fea0003800000 */
[----:B------:R-:W-:-:S13]  /*0e50*/  LOP3.LUT P0, RZ, R14, 0x7fffffff, R13, 0xc8, !PT ;  /* 0x7fffffff0eff7812 */ /* 0x000fda000780c80d */
[----:B------:R-:W-:Y:S05]  /*0e60*/  @!P0 BRA `(.L_x_10) ;  /* 0x00000004003c8947 */ /* 0x000fea0003800000 */
[C---:B------:R-:W-:Y:S02]  /*0e70*/  FSETP.NEU.FTZ.AND P2, PT, |R0|.reuse, +INF , PT ;  /* 0x7f8000000000780b */ /* 0x040fe40003f5d200 */
[----:B------:R-:W-:Y:S02]  /*0e80*/  FSETP.NEU.FTZ.AND P1, PT, |R3|, +INF , PT ;  /* 0x7f8000000300780b */ /* 0x000fe40003f3d200 */
[----:B------:R-:W-:-:S11]  /*0e90*/  FSETP.NEU.FTZ.AND P0, PT, |R0|, +INF , PT ;  /* 0x7f8000000000780b */ /* 0x000fd60003f1d200 */
[----:B------:R-:W-:Y:S05]  /*0ea0*/  @!P1 BRA !P2, `(.L_x_10) ;  /* 0x00000004002c9947 */ /* 0x000fea0005000000 */
[----:B------:R-:W-:-:S04]  /*0eb0*/  LOP3.LUT P2, RZ, R13, 0x7fffffff, RZ, 0xc0, !PT ;  /* 0x7fffffff0dff7812 */ /* 0x000fc8000784c0ff */
[----:B------:R-:W-:-:S13]  /*0ec0*/  PLOP3.LUT P1, PT, P1, P2, PT, 0x2f, 0xf2 ;  /* 0x0000000000f2781c */ /* 0x000fda0000f24577 */
[----:B------:R-:W-:Y:S05]  /*0ed0*/  @P1 BRA `(.L_x_11) ;  /* 0x0000000400181947 */ /* 0x000fea0003800000 */
[----:B------:R-:W-:-:S04]  /*0ee0*/  LOP3.LUT P1, RZ, R14, 0x7fffffff, RZ, 0xc0, !PT ;  /* 0x7fffffff0eff7812 */ /* 0x000fc8000782c0ff */
[----:B------:R-:W-:-:S13]  /*0ef0*/  PLOP3.LUT P0, PT, P0, P1, PT, 0x2f, 0xf2 ;  /* 0x0000000000f2781c */ /* 0x000fda0000702577 */
[----:B------:R-:W-:Y:S05]  /*0f00*/  @P0 BRA `(.L_x_12) ;  /* 0x0000000400000947 */ /* 0x000fea0003800000 */
[----:B------:R-:W-:Y:S02]  /*0f10*/  ISETP.GE.AND P0, PT, R17, RZ, PT ;  /* 0x000000ff1100720c */ /* 0x000fe40003f06270 */
[----:B------:R-:W-:-:S11]  /*0f20*/  ISETP.GE.AND P1, PT, R15, RZ, PT ;  /* 0x000000ff0f00720c */ /* 0x000fd60003f26270 */
[----:B------:R-:W-:Y:S01]  /*0f30*/  @P0 MOV R11, RZ ;  /* 0x000000ff000b0202 */ /* 0x000fe20000000f00 */
[----:B------:R-:W-:Y:S01]  /*0f40*/  @!P0 FFMA R13, R0, 1.84467440737095516160e+19, RZ ;  /* 0x5f800000000d8823 */ /* 0x000fe200000000ff */
[----:B------:R-:W-:Y:S01]  /*0f50*/  @!P0 MOV R11, 0xffffffc0 ;  /* 0xffffffc0000b8802 */ /* 0x000fe20000000f00 */
[----:B------:R-:W-:-:S03]  /*0f60*/  @!P1 FFMA R14, R3, 1.84467440737095516160e+19, RZ ;  /* 0x5f800000030e9823 */ /* 0x000fc600000000ff */
[----:B------:R-:W-:-:S07]  /*0f70*/  @!P1 IADD3 R11, PT, PT, R11, 0x40, RZ ;  /* 0x000000400b0b9810 */ /* 0x000fce0007ffe0ff */
.L_x_8:
[----:B------:R-:W-:Y:S01]  /*0f80*/  LEA R3, R12, 0xc0800000, 0x17 ;  /* 0xc08000000c037811 */ /* 0x000fe200078eb8ff */
[----:B------:R-:W-:Y:S03]  /*0f90*/  BSSY.RECONVERGENT B2, `(.L_x_13) ;  /* 0x0000036000027945 */ /* 0x000fe60003800200 */
[----:B------:R-:W-:Y:S02]  /*0fa0*/  IADD3 R14, PT, PT, -R3, R14, RZ ;  /* 0x0000000e030e7210 */ /* 0x000fe40007ffe1ff */
[----:B------:R-:W-:Y:S02]  /*0fb0*/  IADD3 R3, PT, PT, R16, -0x7f, RZ ;  /* 0xffffff8110037810 */ /* 0x000fe40007ffe0ff */
[----:B------:R-:W0:Y:S01]  /*0fc0*/  MUFU.RCP R15, R14 ;  /* 0x0000000e000f7308 */ /* 0x000e220000001000 */
[----:B------:R-:W-:Y:S01]  /*0fd0*/  FADD.FTZ R17, -R14, -RZ ;  /* 0x800000ff0e117221 */ /* 0x000fe20000010100 */
[C---:B------:R-:W-:Y:S01]  /*0fe0*/  IADD3 R12, PT, PT, R3.reuse, 0x7f, -R12 ;  /* 0x0000007f030c7810 */ /* 0x040fe20007ffe80c */
[----:B------:R-:W-:-:S03]  /*0ff0*/  IMAD R0, R3, -0x800000, R13 ;  /* 0xff80000003007824 */ /* 0x000fc600078e020d */
[----:B------:R-:W-:Y:S01]  /*1000*/  IADD3 R12, PT, PT, R12, R11, RZ ;  /* 0x0000000b0c0c7210 */ /* 0x000fe20007ffe0ff */
[----:B0-----:R-:W-:-:S04]  /*1010*/  FFMA R16, R15, R17, 1 ;  /* 0x3f8000000f107423 */ /* 0x001fc80000000011 */
[----:B------:R-:W-:-:S04]  /*1020*/  FFMA R18, R15, R16, R15 ;  /* 0x000000100f127223 */ /* 0x000fc8000000000f */
[----:B------:R-:W-:-:S04]  /*1030*/  FFMA R13, R0, R18, RZ ;  /* 0x00000012000d7223 */ /* 0x000fc800000000ff */
[----:B------:R-:W-:-:S04]  /*1040*/  FFMA R16, R17, R13, R0 ;  /* 0x0000000d11107223 */ /* 0x000fc80000000000 */
[----:B------:R-:W-:-:S04]  /*1050*/  FFMA R13, R18, R16, R13 ;  /* 0x00000010120d7223 */ /* 0x000fc8000000000d */
[----:B------:R-:W-:-:S04]  /*1060*/  FFMA R16, R17, R13, R0 ;  /* 0x0000000d11107223 */ /* 0x000fc80000000000 */
[----:B------:R-:W-:-:S05]  /*1070*/  FFMA R0, R18, R16, R13 ;  /* 0x0000001012007223 */ /* 0x000fca000000000d */
[----:B------:R-:W-:-:S04]  /*1080*/  SHF.R.U32.HI R3, RZ, 0x17, R0 ;  /* 0x00000017ff037819 */ /* 0x000fc80000011600 */
[----:B------:R-:W-:-:S04]  /*1090*/  LOP3.LUT R3, R3, 0xff, RZ, 0xc0, !PT ;  /* 0x000000ff03037812 */ /* 0x000fc800078ec0ff */
[----:B------:R-:W-:-:S04]  /*10a0*/  IADD3 R15, PT, PT, R3, R12, RZ ;  /* 0x0000000c030f7210 */ /* 0x000fc80007ffe0ff */
[----:B------:R-:W-:-:S04]  /*10b0*/  IADD3 R3, PT, PT, R15, -0x1, RZ ;  /* 0xffffffff0f037810 */ /* 0x000fc80007ffe0ff */
[----:B------:R-:W-:-:S13]  /*10c0*/  ISETP.GE.U32.AND P0, PT, R3, 0xfe, PT ;  /* 0x000000fe0300780c */ /* 0x000fda0003f06070 */
[----:B------:R-:W-:Y:S05]  /*10d0*/  @!P0 BRA `(.L_x_14) ;  /* 0x0000000000808947 */ /* 0x000fea0003800000 */
[----:B------:R-:W-:-:S13]  /*10e0*/  ISETP.GT.AND P0, PT, R15, 0xfe, PT ;  /* 0x000000fe0f00780c */ /* 0x000fda0003f04270 */
[----:B------:R-:W-:Y:S05]  /*10f0*/  @P0 BRA `(.L_x_15) ;  /* 0x00000000006c0947 */ /* 0x000fea0003800000 */
[----:B------:R-:W-:-:S13]  /*1100*/  ISETP.GE.AND P0, PT, R15, 0x1, PT ;  /* 0x000000010f00780c */ /* 0x000fda0003f06270 */
[----:B------:R-:W-:Y:S05]  /*1110*/  @P0 BRA `(.L_x_16) ;  /* 0x0000000000740947 */ /* 0x000fea0003800000 */
[----:B------:R-:W-:Y:S02]  /*1120*/  ISETP.GE.AND P0, PT, R15, -0x18, PT ;  /* 0xffffffe80f00780c */ /* 0x000fe40003f06270 */
[----:B------:R-:W-:-:S11]  /*1130*/  LOP3.LUT R0, R0, 0x80000000, RZ, 0xc0, !PT ;  /* 0x8000000000007812 */ /* 0x000fd600078ec0ff */
[----:B------:R-:W-:Y:S05]  /*1140*/  @!P0 BRA `(.L_x_16) ;  /* 0x0000000000688947 */ /* 0x000fea0003800000 */
[CCC-:B------:R-:W-:Y:S01]  /*1150*/  FFMA.RZ R3, R18.reuse, R16.reuse, R13.reuse ;  /* 0x0000001012037223 */ /* 0x1c0fe2000000c00d */
[C---:B------:R-:W-:Y:S01]  /*1160*/  IADD3 R14, PT, PT, R15.reuse, 0x20, RZ ;  /* 0x000000200f0e7810 */ /* 0x040fe20007ffe0ff */
[CCC-:B------:R-:W-:Y:S01]  /*1170*/  FFMA.RM R12, R18.reuse, R16.reuse, R13.reuse ;  /* 0x00000010120c7223 */ /* 0x1c0fe2000000400d */
[----:B------:R-:W-:Y:S02]  /*1180*/  ISETP.NE.AND P2, PT, R15, RZ, PT ;  /* 0x000000ff0f00720c */ /* 0x000fe40003f45270 */
[----:B------:R-:W-:Y:S01]  /*1190*/  LOP3.LUT R11, R3, 0x7fffff, RZ, 0xc0, !PT ;  /* 0x007fffff030b7812 */ /* 0x000fe200078ec0ff */
[----:B------:R-:W-:Y:S01]  /*11a0*/  FFMA.RP R3, R18, R16, R13 ;  /* 0x0000001012037223 */ /* 0x000fe2000000800d */
[----:B------:R-:W-:Y:S02]  /*11b0*/  ISETP.NE.AND P1, PT, R15, RZ, PT ;  /* 0x000000ff0f00720c */ /* 0x000fe40003f25270 */
[----:B------:R-:W-:Y:S02]  /*11c0*/  LOP3.LUT R11, R11, 0x800000, RZ, 0xfc, !PT ;  /* 0x008000000b0b7812 */ /* 0x000fe400078efcff */
[----:B------:R-:W-:-:S02]  /*11d0*/  IADD3 R13, PT, PT, -R15, RZ, RZ ;  /* 0x000000ff0f0d7210 */ /* 0x000fc40007ffe1ff */
[----:B------:R-:W-:Y:S02]  /*11e0*/  SHF.L.U32 R14, R11, R14, RZ ;  /* 0x0000000e0b0e7219 */ /* 0x000fe400000006ff */
[----:B------:R-:W-:Y:S02]  /*11f0*/  FSETP.NEU.FTZ.AND P0, PT, R3, R12, PT ;  /* 0x0000000c0300720b */ /* 0x000fe40003f1d000 */
[----:B------:R-:W-:Y:S02]  /*1200*/  SEL R12, R13, RZ, P2 ;  /* 0x000000ff0d0c7207 */ /* 0x000fe40001000000 */
[----:B------:R-:W-:Y:S02]  /*1210*/  ISETP.NE.AND P1, PT, R14, RZ, P1 ;  /* 0x000000ff0e00720c */ /* 0x000fe40000f25270 */
[----:B------:R-:W-:Y:S02]  /*1220*/  SHF.R.U32.HI R12, RZ, R12, R11 ;  /* 0x0000000cff0c7219 */ /* 0x000fe4000001160b */
[----:B------:R-:W-:-:S02]  /*1230*/  PLOP3.LUT P0, PT, P0, P1, PT, 0xf8, 0x8f ;  /* 0x00000000008f781c */ /* 0x000fc40000703f70 */
[----:B------:R-:W-:Y:S02]  /*1240*/  SHF.R.U32.HI R14, RZ, 0x1, R12 ;  /* 0x00000001ff0e7819 */ /* 0x000fe4000001160c */
[----:B------:R-:W-:-:S04]  /*1250*/  SEL R3, RZ, 0x1, !P0 ;  /* 0x00000001ff037807 */ /* 0x000fc80004000000 */
[----:B------:R-:W-:-:S04]  /*1260*/  LOP3.LUT R3, R3, 0x1, R14, 0xf8, !PT ;  /* 0x0000000103037812 */ /* 0x000fc800078ef80e */
[----:B------:R-:W-:-:S04]  /*1270*/  LOP3.LUT R3, R3, R12, RZ, 0xc0, !PT ;  /* 0x0000000c03037212 */ /* 0x000fc800078ec0ff */
[----:B------:R-:W-:-:S04]  /*1280*/  IADD3 R3, PT, PT, R14, R3, RZ ;  /* 0x000000030e037210 */ /* 0x000fc80007ffe0ff */
[----:B------:R-:W-:Y:S01]  /*1290*/  LOP3.LUT R0, R3, R0, RZ, 0xfc, !PT ;  /* 0x0000000003007212 */ /* 0x000fe200078efcff */
[----:B------:R-:W-:Y:S06]  /*12a0*/  BRA `(.L_x_16) ;  /* 0x0000000000107947 */ /* 0x000fec0003800000 */
.L_x_15:
[----:B------:R-:W-:-:S04]  /*12b0*/  LOP3.LUT R0, R0, 0x80000000, RZ, 0xc0, !PT ;  /* 0x8000000000007812 */ /* 0x000fc800078ec0ff */
[----:B------:R-:W-:Y:S01]  /*12c0*/  LOP3.LUT R0, R0, 0x7f800000, RZ, 0xfc, !PT ;  /* 0x7f80000000007812 */ /* 0x000fe200078efcff */
[----:B------:R-:W-:Y:S06]  /*12d0*/  BRA `(.L_x_16) ;  /* 0x0000000000047947 */ /* 0x000fec0003800000 */
.L_x_14:
[----:B------:R-:W-:-:S07]  /*12e0*/  LEA R0, R12, R0, 0x17 ;  /* 0x000000000c007211 */ /* 0x000fce00078eb8ff */
.L_x_16:
[----:B------:R-:W-:Y:S05]  /*12f0*/  BSYNC.RECONVERGENT B2 ;  /* 0x0000000000027941 */ /* 0x000fea0003800200 */
.L_x_13:
[----:B------:R-:W-:Y:S05]  /*1300*/  BRA `(.L_x_17) ;  /* 0x0000000000207947 */ /* 0x000fea0003800000 */
.L_x_12:
[----:B------:R-:W-:-:S04]  /*1310*/  LOP3.LUT R0, R14, 0x80000000, R13, 0x48, !PT ;  /* 0x800000000e007812 */ /* 0x000fc800078e480d */
[----:B------:R-:W-:Y:S01]  /*1320*/  LOP3.LUT R0, R0, 0x7f800000, RZ, 0xfc, !PT ;  /* 0x7f80000000007812 */ /* 0x000fe200078efcff */
[----:B------:R-:W-:Y:S06]  /*1330*/  BRA `(.L_x_17) ;  /* 0x0000000000147947 */ /* 0x000fec0003800000 */
.L_x_11:
[----:B------:R-:W-:Y:S01]  /*1340*/  LOP3.LUT R0, R14, 0x80000000, R13, 0x48, !PT ;  /* 0x800000000e007812 */ /* 0x000fe200078e480d */
[----:B------:R-:W-:Y:S06]  /*1350*/  BRA `(.L_x_17) ;  /* 0x00000000000c7947 */ /* 0x000fec0003800000 */
.L_x_10:
[----:B------:R-:W0:Y:S01]  /*1360*/  MUFU.RSQ R0, -QNAN ;  /* 0xffc0000000007908 */ /* 0x000e220000001400 */
[----:B------:R-:W-:Y:S05]  /*1370*/  BRA `(.L_x_17) ;  /* 0x0000000000047947 */ /* 0x000fea0003800000 */
.L_x_9:
[----:B------:R-:W-:-:S07]  /*1380*/  FADD.FTZ R0, R0, R3 ;  /* 0x0000000300007221 */ /* 0x000fce0000010000 */
.L_x_17:
[----:B------:R-:W-:Y:S05]  /*1390*/  BSYNC.RECONVERGENT B1 ;  /* 0x0000000000017941 */ /* 0x000fea0003800200 */
.L_x_7:
[----:B------:R-:W-:-:S04]  /*13a0*/  HFMA2 R11, -RZ, RZ, 0, 0 ;  /* 0x00000000ff0b7431 */ /* 0x000fc800000001ff */
[----:B0-----:R-:W-:Y:S05]  /*13b0*/  RET.REL.NODEC R10 `(_Z19onlineSoftmaxKernelPKfPfi) ;  /* 0xffffffec0a107950 */ /* 0x001fea0003c3ffff */
.L_x_18:
[----:B------:R-:W-:-:S00]  /*13c0*/  BRA `(.L_x_18) ;  /* 0xfffffffc00fc7947 */ /* 0x000fc0000383ffff */
[----:B------:R-:W-:-:S00]  /*13d0*/  NOP ;  /* 0x0000000000007918 */ /* 0x000fc00000000000 */
        /* <DEDUP_REMOVED lines=10> */
.L_x_19:


//--------------------- .nv.shared._Z19onlineSoftmaxKernelPKfPfi --------------------------
	.section	.nv.shared._Z19onlineSoftmaxKernelPKfPfi,"aw",@nobits
	.sectionflags	@""
	.align	4
.nv.shared._Z19onlineSoftmaxKernelPKfPfi:
	.zero		1032


//--------------------- .nv.shared.reserved.0     --------------------------
	.section	.nv.shared.reserved.0,"aw",@nobits
	.weak		__nv_reservedSMEM_offset_0_alias
	.size		__nv_reservedSMEM_offset_0_alias, 0, 64
	.other		__nv_reservedSMEM_offset_0_alias,@"STO_CUDA_RESERVED_SHARED STV_DEFAULT"
__nv_reservedSMEM_offset_0_alias:
	.zero		0
	.zero		64


//--------------------- .nv.constant0._Z19onlineSoftmaxKernelPKfPfi --------------------------
	.section	.nv.constant0._Z19onlineSoftmaxKernelPKfPfi,"a",@progbits
	.sectionflags	@""
	.align	4
.nv.constant0._Z19onlineSoftmaxKernelPKfPfi:
	.zero		916


//--------------------- SYMBOLS --------------------------

	.type		.nv.reservedSmem.offset0,@object
	.size		.nv.reservedSmem.offset0,0x4
	.type		.nv.reservedSmem.cap,@object
	.size		.nv.reservedSmem.cap,0x4
